//
// Generated by NVIDIA NVVM Compiler
//
// Compiler Build ID: CL-36424714
// Cuda compilation tools, release 13.0, V13.0.88
// Based on NVVM 20.0.0
//

.version 9.0
.target sm_100
.address_size 64

	// .globl	main_kernel
// _ZZ11main_kernelE15PadInput_shared has been demoted
// _ZZ11main_kernelE18placeholder_shared has been demoted

.visible .entry main_kernel(
	.param .u64 .ptr .align 1 main_kernel_param_0,
	.param .u64 .ptr .align 1 main_kernel_param_1,
	.param .u64 .ptr .align 1 main_kernel_param_2
)
.maxntid 112
{
	.reg .pred 	%p<21>;
	.reg .b16 	%rs<11>;
	.reg .b32 	%r<61>;
	.reg .b32 	%f<184>;
	.reg .b64 	%rd<21>;
	// demoted variable
	.shared .align 4 .b8 _ZZ11main_kernelE15PadInput_shared[12096];
	// demoted variable
	.shared .align 4 .b8 _ZZ11main_kernelE18placeholder_shared[576];
	ld.param.u64 	%rd5, [main_kernel_param_0];
	ld.param.u64 	%rd6, [main_kernel_param_1];
	ld.param.u64 	%rd7, [main_kernel_param_2];
	cvta.to.global.u64 	%rd1, %rd7;
	cvta.to.global.u64 	%rd2, %rd6;
	mov.u32 	%r1, %tid.x;
	setp.lt.u32 	%p2, %r1, 28;
	cvt.u16.u32 	%rs2, %r1;
	mul.lo.s16 	%rs3, %rs2, 147;
	shr.u16 	%rs4, %rs3, 12;
	mul.lo.s16 	%rs5, %rs4, 28;
	sub.s16 	%rs6, %rs2, %rs5;
	and.b16  	%rs7, %rs6, 255;
	setp.lt.u16 	%p3, %rs7, 4;
	mov.f32 	%f164, 0f00000000;
	or.pred  	%p4, %p2, %p3;
	mov.f32 	%f165, %f164;
	mov.f32 	%f166, %f164;
	mov.f32 	%f167, %f164;
	@%p4 bra 	$L__BB0_2;
	shl.b32 	%r7, %r1, 8;
	and.b32  	%r8, %r7, 31744;
	mov.u32 	%r9, %ctaid.x;
	shl.b32 	%r10, %r1, 2;
	and.b32  	%r11, %r10, 12;
	shl.b32 	%r12, %r9, 4;
	add.s32 	%r13, %r12, %r8;
	or.b32  	%r14, %r13, %r11;
	add.s32 	%r15, %r14, -8192;
	mul.wide.s32 	%rd8, %r15, 4;
	add.s64 	%rd9, %rd2, %rd8;
	ld.global.nc.v4.f32 	{%f167, %f166, %f165, %f164}, [%rd9];
$L__BB0_2:
	setp.lt.u16 	%p5, %rs7, 4;
	shl.b32 	%r2, %r1, 4;
	mov.u32 	%r16, _ZZ11main_kernelE15PadInput_shared;
	add.s32 	%r3, %r16, %r2;
	st.shared.v4.f32 	[%r3], {%f167, %f166, %f165, %f164};
	mov.f32 	%f168, 0f00000000;
	mov.f32 	%f169, %f168;
	mov.f32 	%f170, %f168;
	mov.f32 	%f171, %f168;
	@%p5 bra 	$L__BB0_4;
	shl.b32 	%r17, %r1, 8;
	and.b32  	%r18, %r17, 31744;
	mov.u32 	%r19, %ctaid.x;
	shl.b32 	%r20, %r19, 4;
	shl.b32 	%r21, %r1, 2;
	and.b32  	%r22, %r21, 12;
	add.s32 	%r23, %r20, %r18;
	or.b32  	%r24, %r23, %r22;
	mul.wide.u32 	%rd10, %r24, 4;
	add.s64 	%rd11, %rd2, %rd10;
	ld.global.nc.v4.f32 	{%f171, %f170, %f169, %f168}, [%rd11+81920];
$L__BB0_4:
	st.shared.v4.f32 	[%r3+1792], {%f171, %f170, %f169, %f168};
	setp.gt.u32 	%p7, %r1, 27;
	mov.u32 	%r25, _ZZ11main_kernelE18placeholder_shared;
	add.s32 	%r4, %r25, %r2;
	mov.pred 	%p20, 0;
	@%p7 bra 	$L__BB0_7;
	mov.f32 	%f43, 0f00000000;
	st.shared.v4.f32 	[%r3+3584], {%f43, %f43, %f43, %f43};
	setp.gt.u32 	%p9, %r1, 11;
	@%p9 bra 	$L__BB0_7;
	shr.u32 	%r26, %r1, 2;
	mov.u32 	%r27, %ctaid.x;
	shl.b32 	%r28, %r27, 4;
	mad.lo.s32 	%r29, %r26, 3072, %r28;
	shl.b32 	%r30, %r1, 2;
	and.b32  	%r31, %r30, 12;
	or.b32  	%r32, %r29, %r31;
	mul.wide.u32 	%rd12, %r32, 4;
	add.s64 	%rd13, %rd1, %rd12;
	ld.global.nc.v4.f32 	{%f44, %f45, %f46, %f47}, [%rd13];
	st.shared.v4.f32 	[%r4], {%f44, %f45, %f46, %f47};
	mov.pred 	%p20, -1;
$L__BB0_7:
	setp.lt.u32 	%p11, %r1, 28;
	// begin inline asm
	cp.async.commit_group;
	// end inline asm
	mov.f32 	%f172, 0f00000000;
	mov.f32 	%f173, %f172;
	mov.f32 	%f174, %f172;
	mov.f32 	%f175, %f172;
	@%p11 bra 	$L__BB0_9;
	shl.b32 	%r33, %r1, 8;
	and.b32  	%r34, %r33, 31744;
	mov.u32 	%r35, %ctaid.x;
	shl.b32 	%r36, %r1, 2;
	and.b32  	%r37, %r36, 12;
	shl.b32 	%r38, %r35, 4;
	add.s32 	%r39, %r38, %r34;
	or.b32  	%r40, %r39, %r37;
	add.s32 	%r41, %r40, -7168;
	mul.wide.u32 	%rd14, %r41, 4;
	add.s64 	%rd15, %rd2, %rd14;
	ld.global.nc.v4.f32 	{%f175, %f174, %f173, %f172}, [%rd15];
$L__BB0_9:
	setp.gt.u32 	%p12, %r1, 27;
	st.shared.v4.f32 	[%r3+4032], {%f175, %f174, %f173, %f172};
	shl.b32 	%r42, %r1, 8;
	and.b32  	%r43, %r42, 31744;
	mov.u32 	%r44, %ctaid.x;
	shl.b32 	%r5, %r44, 4;
	add.s32 	%r45, %r43, %r5;
	shl.b32 	%r46, %r1, 2;
	and.b32  	%r6, %r46, 12;
	or.b32  	%r47, %r45, %r6;
	mul.wide.u32 	%rd16, %r47, 4;
	add.s64 	%rd3, %rd2, %rd16;
	ld.global.nc.v4.f32 	{%f49, %f50, %f51, %f52}, [%rd3+86016];
	st.shared.v4.f32 	[%r3+5824], {%f49, %f50, %f51, %f52};
	@%p12 bra 	$L__BB0_11;
	mov.f32 	%f53, 0f00000000;
	st.shared.v4.f32 	[%r3+7616], {%f53, %f53, %f53, %f53};
$L__BB0_11:
	shr.u32 	%r48, %r1, 2;
	mad.lo.s32 	%r49, %r48, 3072, %r5;
	add.s32 	%r50, %r49, %r6;
	mul.wide.u32 	%rd17, %r50, 4;
	add.s64 	%rd4, %rd1, %rd17;
	not.pred 	%p13, %p20;
	@%p13 bra 	$L__BB0_13;
	ld.global.nc.v4.f32 	{%f54, %f55, %f56, %f57}, [%rd4+4096];
	st.shared.v4.f32 	[%r4+192], {%f54, %f55, %f56, %f57};
$L__BB0_13:
	setp.lt.u32 	%p14, %r1, 28;
	// begin inline asm
	cp.async.commit_group;
	// end inline asm
	setp.gt.u16 	%p15, %rs7, 23;
	mov.f32 	%f176, 0f00000000;
	or.pred  	%p16, %p14, %p15;
	mov.f32 	%f177, %f176;
	mov.f32 	%f178, %f176;
	mov.f32 	%f179, %f176;
	@%p16 bra 	$L__BB0_15;
	ld.global.nc.v4.f32 	{%f179, %f178, %f177, %f176}, [%rd3+-24576];
$L__BB0_15:
	setp.gt.u16 	%p17, %rs7, 23;
	st.shared.v4.f32 	[%r3+8064], {%f179, %f178, %f177, %f176};
	mov.f32 	%f180, 0f00000000;
	mov.f32 	%f181, %f180;
	mov.f32 	%f182, %f180;
	mov.f32 	%f183, %f180;
	@%p17 bra 	$L__BB0_17;
	ld.global.nc.v4.f32 	{%f183, %f182, %f181, %f180}, [%rd3+90112];
$L__BB0_17:
	setp.gt.u32 	%p18, %r1, 27;
	st.shared.v4.f32 	[%r3+9856], {%f183, %f182, %f181, %f180};
	@%p18 bra 	$L__BB0_19;
	mov.f32 	%f60, 0f00000000;
	st.shared.v4.f32 	[%r3+11648], {%f60, %f60, %f60, %f60};
$L__BB0_19:
	@%p13 bra 	$L__BB0_21;
	ld.global.nc.v4.f32 	{%f61, %f62, %f63, %f64}, [%rd4+8192];
	st.shared.v4.f32 	[%r4+384], {%f61, %f62, %f63, %f64};
$L__BB0_21:
	cvta.to.global.u64 	%rd18, %rd5;
	// begin inline asm
	cp.async.commit_group;
	// end inline asm
	// begin inline asm
	cp.async.wait_group 2;
	// end inline asm
	bar.sync 	0;
	mad.lo.s32 	%r51, %r1, -12, %r3;
	ld.shared.f32 	%f65, [%r51];
	and.b32  	%r52, %r1, 15;
	and.b32  	%r54, %r46, 60;
	add.s32 	%r56, %r25, %r54;
	ld.shared.f32 	%f66, [%r56];
	fma.rn.f32 	%f67, %f65, %f66, 0f00000000;
	ld.shared.f32 	%f68, [%r51+448];
	fma.rn.f32 	%f69, %f66, %f68, 0f00000000;
	ld.shared.f32 	%f70, [%r51+896];
	fma.rn.f32 	%f71, %f70, %f66, 0f00000000;
	ld.shared.f32 	%f72, [%r51+1344];
	fma.rn.f32 	%f73, %f66, %f72, 0f00000000;
	ld.shared.f32 	%f74, [%r51+1792];
	fma.rn.f32 	%f75, %f74, %f66, 0f00000000;
	ld.shared.f32 	%f76, [%r51+2240];
	fma.rn.f32 	%f77, %f66, %f76, 0f00000000;
	ld.shared.f32 	%f78, [%r51+2688];
	fma.rn.f32 	%f79, %f78, %f66, 0f00000000;
	ld.shared.f32 	%f80, [%r56+64];
	fma.rn.f32 	%f81, %f68, %f80, %f67;
	fma.rn.f32 	%f82, %f80, %f70, %f69;
	fma.rn.f32 	%f83, %f72, %f80, %f71;
	fma.rn.f32 	%f84, %f80, %f74, %f73;
	fma.rn.f32 	%f85, %f76, %f80, %f75;
	fma.rn.f32 	%f86, %f80, %f78, %f77;
	ld.shared.f32 	%f87, [%r51+3136];
	fma.rn.f32 	%f88, %f87, %f80, %f79;
	ld.shared.f32 	%f89, [%r56+128];
	fma.rn.f32 	%f90, %f70, %f89, %f81;
	fma.rn.f32 	%f91, %f89, %f72, %f82;
	fma.rn.f32 	%f92, %f74, %f89, %f83;
	fma.rn.f32 	%f93, %f89, %f76, %f84;
	fma.rn.f32 	%f94, %f78, %f89, %f85;
	fma.rn.f32 	%f95, %f89, %f87, %f86;
	ld.shared.f32 	%f96, [%r51+3584];
	fma.rn.f32 	%f97, %f96, %f89, %f88;
	// begin inline asm
	cp.async.wait_group 1;
	// end inline asm
	bar.sync 	0;
	ld.shared.f32 	%f98, [%r51+4032];
	ld.shared.f32 	%f99, [%r56+192];
	fma.rn.f32 	%f100, %f98, %f99, %f90;
	ld.shared.f32 	%f101, [%r51+4480];
	fma.rn.f32 	%f102, %f99, %f101, %f91;
	ld.shared.f32 	%f103, [%r51+4928];
	fma.rn.f32 	%f104, %f103, %f99, %f92;
	ld.shared.f32 	%f105, [%r51+5376];
	fma.rn.f32 	%f106, %f99, %f105, %f93;
	ld.shared.f32 	%f107, [%r51+5824];
	fma.rn.f32 	%f108, %f107, %f99, %f94;
	ld.shared.f32 	%f109, [%r51+6272];
	fma.rn.f32 	%f110, %f99, %f109, %f95;
	ld.shared.f32 	%f111, [%r51+6720];
	fma.rn.f32 	%f112, %f111, %f99, %f97;
	ld.shared.f32 	%f113, [%r56+256];
	fma.rn.f32 	%f114, %f101, %f113, %f100;
	fma.rn.f32 	%f115, %f113, %f103, %f102;
	fma.rn.f32 	%f116, %f105, %f113, %f104;
	fma.rn.f32 	%f117, %f113, %f107, %f106;
	fma.rn.f32 	%f118, %f109, %f113, %f108;
	fma.rn.f32 	%f119, %f113, %f111, %f110;
	ld.shared.f32 	%f120, [%r51+7168];
	fma.rn.f32 	%f121, %f120, %f113, %f112;
	ld.shared.f32 	%f122, [%r56+320];
	fma.rn.f32 	%f123, %f103, %f122, %f114;
	fma.rn.f32 	%f124, %f122, %f105, %f115;
	fma.rn.f32 	%f125, %f107, %f122, %f116;
	fma.rn.f32 	%f126, %f122, %f109, %f117;
	fma.rn.f32 	%f127, %f111, %f122, %f118;
	fma.rn.f32 	%f128, %f122, %f120, %f119;
	ld.shared.f32 	%f129, [%r51+7616];
	fma.rn.f32 	%f130, %f129, %f122, %f121;
	// begin inline asm
	cp.async.wait_group 0;
	// end inline asm
	bar.sync 	0;
	ld.shared.f32 	%f131, [%r51+8064];
	ld.shared.f32 	%f132, [%r56+384];
	fma.rn.f32 	%f133, %f131, %f132, %f123;
	ld.shared.f32 	%f134, [%r51+8512];
	fma.rn.f32 	%f135, %f132, %f134, %f124;
	ld.shared.f32 	%f136, [%r51+8960];
	fma.rn.f32 	%f137, %f136, %f132, %f125;
	ld.shared.f32 	%f138, [%r51+9408];
	fma.rn.f32 	%f139, %f132, %f138, %f126;
	ld.shared.f32 	%f140, [%r51+9856];
	fma.rn.f32 	%f141, %f140, %f132, %f127;
	ld.shared.f32 	%f142, [%r51+10304];
	fma.rn.f32 	%f143, %f132, %f142, %f128;
	ld.shared.f32 	%f144, [%r51+10752];
	fma.rn.f32 	%f145, %f144, %f132, %f130;
	ld.shared.f32 	%f146, [%r56+448];
	fma.rn.f32 	%f147, %f134, %f146, %f133;
	fma.rn.f32 	%f148, %f146, %f136, %f135;
	fma.rn.f32 	%f149, %f138, %f146, %f137;
	fma.rn.f32 	%f150, %f146, %f140, %f139;
	fma.rn.f32 	%f151, %f142, %f146, %f141;
	fma.rn.f32 	%f152, %f146, %f144, %f143;
	ld.shared.f32 	%f153, [%r51+11200];
	fma.rn.f32 	%f154, %f153, %f146, %f145;
	ld.shared.f32 	%f155, [%r56+512];
	fma.rn.f32 	%f156, %f136, %f155, %f147;
	fma.rn.f32 	%f157, %f155, %f138, %f148;
	fma.rn.f32 	%f158, %f140, %f155, %f149;
	fma.rn.f32 	%f159, %f155, %f142, %f150;
	fma.rn.f32 	%f160, %f144, %f155, %f151;
	fma.rn.f32 	%f161, %f155, %f153, %f152;
	ld.shared.f32 	%f162, [%r51+11648];
	fma.rn.f32 	%f163, %f162, %f155, %f154;
	shl.b32 	%r57, %r1, 6;
	and.b32  	%r58, %r57, 7168;
	add.s32 	%r59, %r52, %r5;
	add.s32 	%r60, %r59, %r58;
	mul.wide.u32 	%rd19, %r60, 4;
	add.s64 	%rd20, %rd18, %rd19;
	st.global.f32 	[%rd20], %f156;
	st.global.f32 	[%rd20+28672], %f157;
	st.global.f32 	[%rd20+57344], %f158;
	st.global.f32 	[%rd20+86016], %f159;
	st.global.f32 	[%rd20+114688], %f160;
	st.global.f32 	[%rd20+143360], %f161;
	st.global.f32 	[%rd20+172032], %f163;
	ret;

}


// ===== COMPILED SASS (sm_100) =====

	.target	sm_100

	.elftype	@"ET_EXEC"


//--------------------- .note.nv.tkinfo           --------------------------
	.section	.note.nv.tkinfo,"",@"SHT_NOTE"
	.sectionflags	@"SHF_NOTE_NV_TKINFO"
	.tkinfo
        /*0018*/ 	.word	0x00000002
        /*0030*/ 	.string	""
        /*0030*/ 	.string	"ptxas"
        /*0030*/ 	.string	"Cuda compilation tools, release 13.0, V13.0.88"
        /*0030*/ 	.string	"Build cuda_13.0.r13.0/compiler.36424714_0"
        /*0030*/ 	.string	"-arch sm_100 -m 64 "



//--------------------- .note.nv.cuinfo           --------------------------
	.section	.note.nv.cuinfo,"",@"SHT_NOTE"
	.sectionflags	@"SHF_NOTE_NV_CUINFO"
        /*0018*/ 	.short	0x0002
        /*001a*/ 	.short	0x0064
        /*001c*/ 	.short	0x0082
	.zero		2


//--------------------- .nv.info                  --------------------------
	.section	.nv.info,"",@"SHT_CUDA_INFO"
	.align	4


	//----- nvinfo : EIATTR_REGCOUNT
	.align		4
        /*0000*/ 	.byte	0x04, 0x2f
        /*0002*/ 	.short	(.L_1 - .L_0)
	.align		4
.L_0:
        /*0004*/ 	.word	index@(main_kernel)
        /*0008*/ 	.word	0x00000020


	//----- nvinfo : EIATTR_FRAME_SIZE
	.align		4
.L_1:
        /*000c*/ 	.byte	0x04, 0x11
        /*000e*/ 	.short	(.L_3 - .L_2)
	.align		4
.L_2:
        /*0010*/ 	.word	index@(main_kernel)
        /*0014*/ 	.word	0x00000000


	//----- nvinfo : EIATTR_MIN_STACK_SIZE
	.align		4
.L_3:
        /*0018*/ 	.byte	0x04, 0x12
        /*001a*/ 	.short	(.L_5 - .L_4)
	.align		4
.L_4:
        /*001c*/ 	.word	index@(main_kernel)
        /*0020*/ 	.word	0x00000000
.L_5:


//--------------------- .nv.compat                --------------------------
	.section	.nv.compat,"",@"SHT_CUDA_COMPAT_INFO"
	.align	4
        /*0000*/ 	.byte	0x02, 0x09, 0x00, 0x00, 0x02, 0x02, 0x01, 0x00, 0x02, 0x05, 0x05, 0x00, 0x03, 0x07, 0x01, 0x01
        /*0010*/ 	.byte	0x02, 0x03, 0x00, 0x00, 0x02, 0x06, 0x01, 0x00, 0x04, 0x0b, 0x08, 0x00, 0x09, 0x00, 0x00, 0x00
        /*0020*/ 	.byte	0x00, 0x00, 0x00, 0x00


//--------------------- .nv.info.main_kernel      --------------------------
	.section	.nv.info.main_kernel,"",@"SHT_CUDA_INFO"
	.sectionflags	@""
	.align	4


	//----- nvinfo : EIATTR_CUDA_API_VERSION
	.align		4
        /*0000*/ 	.byte	0x04, 0x37
        /*0002*/ 	.short	(.L_7 - .L_6)
.L_6:
        /*0004*/ 	.word	0x00000082


	//----- nvinfo : EIATTR_KPARAM_INFO
	.align		4
.L_7:
        /*0008*/ 	.byte	0x04, 0x17
        /*000a*/ 	.short	(.L_9 - .L_8)
.L_8:
        /*000c*/ 	.word	0x00000000
        /*0010*/ 	.short	0x0002
        /*0012*/ 	.short	0x0010
        /*0014*/ 	.byte	0x00, 0xf5, 0x21, 0x00


	//----- nvinfo : EIATTR_KPARAM_INFO
	.align		4
.L_9:
        /*0018*/ 	.byte	0x04, 0x17
        /*001a*/ 	.short	(.L_11 - .L_10)
.L_10:
        /*001c*/ 	.word	0x00000000
        /*0020*/ 	.short	0x0001
        /*0022*/ 	.short	0x0008
        /*0024*/ 	.byte	0x00, 0xf5, 0x21, 0x00


	//----- nvinfo : EIATTR_KPARAM_INFO
	.align		4
.L_11:
        /*0028*/ 	.byte	0x04, 0x17
        /*002a*/ 	.short	(.L_13 - .L_12)
.L_12:
        /*002c*/ 	.word	0x00000000
        /*0030*/ 	.short	0x0000
        /*0032*/ 	.short	0x0000
        /*0034*/ 	.byte	0x00, 0xf5, 0x21, 0x00


	//----- nvinfo : EIATTR_SPARSE_MMA_MASK
	.align		4
.L_13:
        /*0038*/ 	.byte	0x03, 0x50
        /*003a*/ 	.short	0x0000


	//----- nvinfo : EIATTR_MAXREG_COUNT
	.align		4
        /*003c*/ 	.byte	0x03, 0x1b
        /*003e*/ 	.short	0x00ff


	//----- nvinfo : EIATTR_NUM_BARRIERS
	.align		4
        /*0040*/ 	.byte	0x02, 0x4c
        /*0042*/ 	.byte	0x01
	.zero		1


	//----- nvinfo : EIATTR_MERCURY_ISA_VERSION
	.align		4
        /*0044*/ 	.byte	0x03, 0x5f
        /*0046*/ 	.short	0x0101


	//----- nvinfo : EIATTR_VRC_CTA_INIT_COUNT
	.align		4
        /*0048*/ 	.byte	0x02, 0x4a
	.zero		1
	.zero		1


	//----- nvinfo : EIATTR_EXIT_INSTR_OFFSETS
	.align		4
        /*004c*/ 	.byte	0x04, 0x1c
        /*004e*/ 	.short	(.L_15 - .L_14)


	//   ....[0]....
.L_14:
        /*0050*/ 	.word	0x00000e60


	//----- nvinfo : EIATTR_MAX_THREADS
	.align		4
.L_15:
        /*0054*/ 	.byte	0x04, 0x05
        /*0056*/ 	.short	(.L_17 - .L_16)
.L_16:
        /*0058*/ 	.word	0x00000070
        /*005c*/ 	.word	0x00000001
        /*0060*/ 	.word	0x00000001


	//----- nvinfo : EIATTR_CRS_STACK_SIZE
	.align		4
.L_17:
        /*0064*/ 	.byte	0x04, 0x1e
        /*0066*/ 	.short	(.L_19 - .L_18)
.L_18:
        /*0068*/ 	.word	0x00000000


	//----- nvinfo : EIATTR_CBANK_PARAM_SIZE
	.align		4
.L_19:
        /*006c*/ 	.byte	0x03, 0x19
        /*006e*/ 	.short	0x0018


	//----- nvinfo : EIATTR_PARAM_CBANK
	.align		4
        /*0070*/ 	.byte	0x04, 0x0a
        /*0072*/ 	.short	(.L_21 - .L_20)
	.align		4
.L_20:
        /*0074*/ 	.word	index@(.nv.constant0.main_kernel)
        /*0078*/ 	.short	0x0380
        /*007a*/ 	.short	0x0018


	//----- nvinfo : EIATTR_SW_WAR
	.align		4
.L_21:
        /*007c*/ 	.byte	0x04, 0x36
        /*007e*/ 	.short	(.L_23 - .L_22)
.L_22:
        /*0080*/ 	.word	0x00000008
.L_23:


//--------------------- .nv.callgraph             --------------------------
	.section	.nv.callgraph,"",@"SHT_CUDA_CALLGRAPH"
	.align	4
	.sectionentsize	8
	.align		4
        /*0000*/ 	.word	0x00000000
	.align		4
        /*0004*/ 	.word	0xffffffff
	.align		4
        /*0008*/ 	.word	0x00000000
	.align		4
        /*000c*/ 	.word	0xfffffffe
	.align		4
        /*0010*/ 	.word	0x00000000
	.align		4
        /*0014*/ 	.word	0xfffffffd
	.align		4
        /*0018*/ 	.word	0x00000000
	.align		4
        /*001c*/ 	.word	0xfffffffc


//--------------------- .text.main_kernel         --------------------------
	.section	.text.main_kernel,"ax",@progbits
	.align	128
        .global         main_kernel
        .type           main_kernel,@function
        .size           main_kernel,(.L_x_3 - main_kernel)
        .other          main_kernel,@"STO_CUDA_ENTRY STV_DEFAULT"
main_kernel:
.text.main_kernel:
[----:B------:R-:W-:Y:S01]  /*0000*/  LDC R1, c[0x0][0x37c] ;  /* 0x0000df00ff017b82 */ /* 0x000fe20000000800 */
[----:B------:R-:W1:Y:S01]  /*0010*/  S2R R0, SR_TID.X ;  /* 0x0000000000007919 */ /* 0x000e620000002100 */
[----:B------:R-:W2:Y:S06]  /*0020*/  LDCU.64 UR8, c[0x0][0x358] ;  /* 0x00006b00ff0877ac */ /* 0x000eac0008000a00 */
[----:B------:R-:W3:Y:S01]  /*0030*/  S2UR UR5, SR_CgaCtaId ;  /* 0x00000000000579c3 */ /* 0x000ee20000008800 */
[----:B------:R-:W4:Y:S07]  /*0040*/  S2R R18, SR_CTAID.X ;  /* 0x0000000000127919 */ /* 0x000f2e0000002500 */
[----:B------:R-:W5:Y:S01]  /*0050*/  LDC.64 R28, c[0x0][0x388] ;  /* 0x0000e200ff1c7b82 */ /* 0x000f620000000a00 */
[----:B-1----:R-:W-:-:S05]  /*0060*/  PRMT R2, R0, 0x9910, RZ ;  /* 0x0000991000027816 */ /* 0x002fca00000000ff */
[----:B------:R-:W-:-:S05]  /*0070*/  IMAD R2, R2, 0x93, RZ ;  /* 0x0000009302027824 */ /* 0x000fca00078e02ff */
[----:B------:R-:W-:-:S04]  /*0080*/  LOP3.LUT R2, R2, 0xffff, RZ, 0xc0, !PT ;  /* 0x0000ffff02027812 */ /* 0x000fc800078ec0ff */
[----:B------:R-:W-:-:S04]  /*0090*/  SHF.R.U32.HI R2, RZ, 0xc, R2 ;  /* 0x0000000cff027819 */ /* 0x000fc80000011602 */
[----:B------:R-:W-:-:S05]  /*00a0*/  PRMT R2, R2, 0x9910, RZ ;  /* 0x0000991002027816 */ /* 0x000fca00000000ff */
[----:B------:R-:W-:-:S05]  /*00b0*/  IMAD R2, R2, 0x1c, RZ ;  /* 0x0000001c02027824 */ /* 0x000fca00078e02ff */
[----:B------:R-:W-:-:S04]  /*00c0*/  IADD3 R2, PT, PT, RZ, -R2, RZ ;  /* 0x80000002ff027210 */ /* 0x000fc80007ffe0ff */
[----:B------:R-:W-:-:S04]  /*00d0*/  PRMT R3, R2, 0x7710, RZ ;  /* 0x0000771002037816 */ /* 0x000fc800000000ff */
[----:B------:R-:W-:-:S04]  /*00e0*/  IADD3 R12, PT, PT, R3, R0, RZ ;  /* 0x00000000030c7210 */ /* 0x000fc80007ffe0ff */
[----:B------:R-:W-:-:S04]  /*00f0*/  LOP3.LUT R12, R12, 0xff, RZ, 0xc0, !PT ;  /* 0x000000ff0c0c7812 */ /* 0x000fc800078ec0ff */
[----:B------:R-:W-:-:S04]  /*0100*/  ISETP.GE.U32.AND P1, PT, R12, 0x4, PT ;  /* 0x000000040c00780c */ /* 0x000fc80003f26070 */
[----:B------:R-:W-:-:S09]  /*0110*/  ISETP.LT.U32.OR P0, PT, R0, 0x1c, !P1 ;  /* 0x0000001c0000780c */ /* 0x000fd20004f01470 */
[----:B------:R-:W1:Y:S01]  /*0120*/  @P1 S2R R11, SR_CTAID.X ;  /* 0x00000000000b1919 */ /* 0x000e620000002500 */
[----:B------:R-:W2:Y:S01]  /*0130*/  @P1 LDC.64 R4, c[0x0][0x388] ;  /* 0x0000e200ff041b82 */ /* 0x000ea20000000a00 */
[C---:B------:R-:W-:Y:S02]  /*0140*/  @P1 SHF.L.U32 R7, R0.reuse, 0x8, RZ ;  /* 0x0000000800071819 */ /* 0x040fe400000006ff */
[----:B------:R-:W3:Y:S01]  /*0150*/  @!P0 S2R R9, SR_CTAID.X ;  /* 0x0000000000098919 */ /* 0x000ee20000002500 */
[C---:B------:R-:W-:Y:S02]  /*0160*/  @!P0 SHF.L.U32 R6, R0.reuse, 0x8, RZ ;  /* 0x0000000800068819 */ /* 0x040fe400000006ff */
[----:B------:R-:W-:Y:S02]  /*0170*/  @P1 LOP3.LUT R8, R7, 0x7c00, RZ, 0xc0, !PT ;  /* 0x00007c0007081812 */ /* 0x000fe400078ec0ff */
[----:B------:R-:W4:Y:S01]  /*0180*/  @!P0 LDC.64 R2, c[0x0][0x388] ;  /* 0x0000e200ff028b82 */ /* 0x000f220000000a00 */
[----:B------:R-:W-:-:S02]  /*0190*/  @P1 SHF.L.U32 R10, R0, 0x2, RZ ;  /* 0x00000002000a1819 */ /* 0x000fc400000006ff */
[----:B------:R-:W-:Y:S02]  /*01a0*/  @!P0 LOP3.LUT R6, R6, 0x7c00, RZ, 0xc0, !PT ;  /* 0x00007c0006068812 */ /* 0x000fe400078ec0ff */
[----:B------:R-:W-:Y:S02]  /*01b0*/  @!P0 SHF.L.U32 R7, R0, 0x2, RZ ;  /* 0x0000000200078819 */ /* 0x000fe400000006ff */
[----:B------:R-:W-:Y:S02]  /*01c0*/  @P1 LOP3.LUT R10, R10, 0xc, RZ, 0xc0, !PT ;  /* 0x0000000c0a0a1812 */ /* 0x000fe400078ec0ff */
[----:B------:R-:W-:Y:S02]  /*01d0*/  @!P0 LOP3.LUT R7, R7, 0xc, RZ, 0xc0, !PT ;  /* 0x0000000c07078812 */ /* 0x000fe400078ec0ff */
[----:B-1----:R-:W-:Y:S02]  /*01e0*/  @P1 LEA R11, R11, R8, 0x4 ;  /* 0x000000080b0b1211 */ /* 0x002fe400078e20ff */
[----:B---3--:R-:W-:-:S02]  /*01f0*/  @!P0 LEA R6, R9, R6, 0x4 ;  /* 0x0000000609068211 */ /* 0x008fc400078e20ff */
[----:B------:R-:W-:Y:S02]  /*0200*/  CS2R R8, SRZ ;  /* 0x0000000000087805 */ /* 0x000fe4000001ff00 */
[----:B------:R-:W-:Y:S02]  /*0210*/  @P1 IADD3 R17, PT, PT, R10, R11, RZ ;  /* 0x0000000b0a111210 */ /* 0x000fe40007ffe0ff */
[----:B------:R-:W-:Y:S02]  /*0220*/  CS2R R10, SRZ ;  /* 0x00000000000a7805 */ /* 0x000fe4000001ff00 */
[----:B------:R-:W-:Y:S01]  /*0230*/  @!P0 IADD3 R7, PT, PT, R6, -0x2000, R7 ;  /* 0xffffe00006078810 */ /* 0x000fe20007ffe007 */
[----:B--2---:R-:W-:Y:S01]  /*0240*/  @P1 IMAD.WIDE.U32 R16, R17, 0x4, R4 ;  /* 0x0000000411101825 */ /* 0x004fe200078e0004 */
[----:B------:R-:W-:-:S03]  /*0250*/  CS2R R4, SRZ ;  /* 0x0000000000047805 */ /* 0x000fc6000001ff00 */
[----:B----4-:R-:W-:Y:S01]  /*0260*/  @!P0 IMAD.WIDE R14, R7, 0x4, R2 ;  /* 0x00000004070e8825 */ /* 0x010fe200078e0202 */
[----:B------:R-:W-:Y:S01]  /*0270*/  CS2R R6, SRZ ;  /* 0x0000000000067805 */ /* 0x000fe2000001ff00 */
[----:B------:R-:W2:Y:S05]  /*0280*/  @P1 LDG.E.128.CONSTANT R8, desc[UR8][R16.64+0x14000] ;  /* 0x0140000810081981 */ /* 0x000eaa000c1e9d00 */
[----:B------:R1:W3:Y:S01]  /*0290*/  @!P0 LDG.E.128.CONSTANT R4, desc[UR8][R14.64] ;  /* 0x000000080e048981 */ /* 0x0002e2000c1e9d00 */
[----:B------:R-:W-:Y:S02]  /*02a0*/  UMOV UR4, 0x400 ;  /* 0x0000040000047882 */ /* 0x000fe40000000000 */
[----:B------:R-:W-:Y:S01]  /*02b0*/  ULEA UR6, UR5, UR4, 0x18 ;  /* 0x0000000405067291 */ /* 0x000fe2000f8ec0ff */
[----:B------:R-:W-:-:S05]  /*02c0*/  ISETP.GE.U32.AND P3, PT, R0, 0x1c, PT ;  /* 0x0000001c0000780c */ /* 0x000fca0003f66070 */
[C---:B------:R-:W-:Y:S01]  /*02d0*/  LEA R25, R0.reuse, UR6, 0x4 ;  /* 0x0000000600197c11 */ /* 0x040fe2000f8e20ff */
[----:B-1----:R-:W1:Y:S01]  /*02e0*/  LDC.64 R14, c[0x0][0x390] ;  /* 0x0000e400ff0e7b82 */ /* 0x002e620000000a00 */
[C---:B------:R-:W-:Y:S02]  /*02f0*/  SHF.L.U32 R3, R0.reuse, 0x8, RZ ;  /* 0x0000000800037819 */ /* 0x040fe400000006ff */
[C---:B------:R-:W-:Y:S02]  /*0300*/  ISETP.GT.U32.AND P1, PT, R0.reuse, 0x1b, PT ;  /* 0x0000001b0000780c */ /* 0x040fe40003f24070 */
[----:B------:R-:W-:Y:S02]  /*0310*/  SHF.L.U32 R2, R0, 0x2, RZ ;  /* 0x0000000200027819 */ /* 0x000fe400000006ff */
[----:B------:R-:W-:Y:S01]  /*0320*/  LOP3.LUT R27, R3, 0x7c00, RZ, 0xc0, !PT ;  /* 0x00007c00031b7812 */ /* 0x000fe200078ec0ff */
[----:B------:R-:W-:Y:S01]  /*0330*/  UIADD3 UR4, UPT, UPT, UR4, 0x2f40, URZ ;  /* 0x00002f4004047890 */ /* 0x000fe2000fffe0ff */
[----:B------:R-:W-:-:S02]  /*0340*/  SHF.L.U32 R3, R18, 0x4, RZ ;  /* 0x0000000412037819 */ /* 0x000fc400000006ff */
[----:B------:R-:W-:Y:S02]  /*0350*/  LOP3.LUT R20, R2, 0xc, RZ, 0xc0, !PT ;  /* 0x0000000c02147812 */ /* 0x000fe400078ec0ff */
[-C--:B------:R-:W-:Y:S01]  /*0360*/  @P3 LEA R13, R18, R27.reuse, 0x4 ;  /* 0x0000001b120d3211 */ /* 0x080fe200078e20ff */
[----:B------:R-:W-:Y:S01]  /*0370*/  ULEA UR4, UR5, UR4, 0x18 ;  /* 0x0000000405047291 */ /* 0x000fe2000f8ec0ff */
[----:B------:R-:W-:Y:S02]  /*0380*/  IADD3 R27, PT, PT, R20, R27, R3 ;  /* 0x0000001b141b7210 */ /* 0x000fe40007ffe003 */
[----:B------:R-:W-:Y:S02]  /*0390*/  @P3 IADD3 R13, PT, PT, R13, -0x1c00, R20 ;  /* 0xffffe4000d0d3810 */ /* 0x000fe40007ffe014 */
[----:B------:R-:W-:Y:S01]  /*03a0*/  SHF.R.U32.HI R22, RZ, 0x2, R0 ;  /* 0x00000002ff167819 */ /* 0x000fe20000011600 */
[----:B------:R-:W-:Y:S01]  /*03b0*/  BSSY.RECONVERGENT B0, `(.L_x_0) ;  /* 0x0000019000007945 */ /* 0x000fe20003800200 */
[----:B-----5:R-:W-:Y:S01]  /*03c0*/  IMAD.WIDE.U32 R26, R27, 0x4, R28 ;  /* 0x000000041b1a7825 */ /* 0x020fe200078e001c */
[----:B------:R-:W-:-:S02]  /*03d0*/  PLOP3.LUT P0, PT, PT, PT, PT, 0x8, 0x80 ;  /* 0x000000000080781c */ /* 0x000fc40003f0e170 */
[----:B------:R-:W-:Y:S02]  /*03e0*/  CS2R R18, SRZ ;  /* 0x0000000000127805 */ /* 0x000fe4000001ff00 */
[----:B------:R-:W-:Y:S01]  /*03f0*/  CS2R R16, SRZ ;  /* 0x0000000000107805 */ /* 0x000fe2000001ff00 */
[----:B------:R-:W-:Y:S01]  /*0400*/  @P3 IMAD.WIDE.U32 R28, R13, 0x4, R28 ;  /* 0x000000040d1c3825 */ /* 0x000fe200078e001c */
[----:B------:R-:W-:Y:S01]  /*0410*/  LEA R24, R0, UR4, 0x4 ;  /* 0x0000000400187c11 */ /* 0x000fe2000f8e20ff */
[----:B---3--:R-:W-:Y:S04]  /*0420*/  STS.128 [R25], R4 ;  /* 0x0000000419007388 */ /* 0x008fe80000000c00 */
[----:B--2---:R2:W-:Y:S02]  /*0430*/  STS.128 [R25+0x700], R8 ;  /* 0x0007000819007388 */ /* 0x0045e40000000c00 */
[----:B--2---:R-:W-:Y:S01]  /*0440*/  IMAD R9, R22, 0xc00, R3 ;  /* 0x00000c0016097824 */ /* 0x004fe200078e0203 */
[----:B-1----:R-:W-:Y:S06]  /*0450*/  @P1 BRA `(.L_x_1) ;  /* 0x0000000000381947 */ /* 0x002fec0003800000 */
[----:B------:R1:W-:Y:S01]  /*0460*/  STS.128 [R25+0xe00], RZ ;  /* 0x000e00ff19007388 */ /* 0x0003e20000000c00 */
[----:B------:R-:W-:-:S13]  /*0470*/  ISETP.GT.U32.AND P2, PT, R0, 0xb, PT ;  /* 0x0000000b0000780c */ /* 0x000fda0003f44070 */
[----:B-1----:R-:W-:Y:S05]  /*0480*/  @P2 BRA `(.L_x_1) ;  /* 0x00000000002c2947 */ /* 0x002fea0003800000 */
[----:B------:R-:W1:Y:S01]  /*0490*/  S2R R7, SR_CTAID.X ;  /* 0x0000000000077919 */ /* 0x000e620000002500 */
[----:B------:R-:W2:Y:S01]  /*04a0*/  LDC.64 R4, c[0x0][0x390] ;  /* 0x0000e400ff047b82 */ /* 0x000ea20000000a00 */
[----:B------:R-:W-:Y:S02]  /*04b0*/  SHF.R.U32.HI R6, RZ, 0x2, R0 ;  /* 0x00000002ff067819 */ /* 0x000fe40000011600 */
[----:B------:R-:W-:-:S03]  /*04c0*/  SHF.L.U32 R8, R0, 0x2, RZ ;  /* 0x0000000200087819 */ /* 0x000fc600000006ff */
[----:B-1----:R-:W-:Y:S01]  /*04d0*/  IMAD R6, R6, 0xc0, R7 ;  /* 0x000000c006067824 */ /* 0x002fe200078e0207 */
[----:B------:R-:W-:-:S04]  /*04e0*/  LOP3.LUT R7, R8, 0xc, RZ, 0xc0, !PT ;  /* 0x0000000c08077812 */ /* 0x000fc800078ec0ff */
[----:B------:R-:W-:-:S05]  /*04f0*/  LEA R7, R6, R7, 0x4 ;  /* 0x0000000706077211 */ /* 0x000fca00078e20ff */
[----:B--2---:R-:W-:-:S06]  /*0500*/  IMAD.WIDE.U32 R4, R7, 0x4, R4 ;  /* 0x0000000407047825 */ /* 0x004fcc00078e0004 */
[----:B------:R-:W2:Y:S01]  /*0510*/  LDG.E.128.CONSTANT R4, desc[UR8][R4.64] ;  /* 0x0000000804047981 */ /* 0x000ea2000c1e9d00 */
[----:B------:R-:W-:-:S03]  /*0520*/  PLOP3.LUT P0, PT, PT, PT, PT, 0x80, 0x8 ;  /* 0x000000000008781c */ /* 0x000fc60003f0f070 */
[----:B--2---:R1:W-:Y:S10]  /*0530*/  STS.128 [R24], R4 ;  /* 0x0000000418007388 */ /* 0x0043f40000000c00 */
.L_x_1:
[----:B------:R-:W-:Y:S05]  /*0540*/  BSYNC.RECONVERGENT B0 ;  /* 0x0000000000007941 */ /* 0x000fea0003800200 */
.L_x_0:
[----:B------:R-:W-:Y:S01]  /*0550*/  ISETP.GT.U32.AND P2, PT, R12, 0x17, PT ;  /* 0x000000170c00780c */ /* 0x000fe20003f44070 */
[----:B------:R2:W3:Y:S01]  /*0560*/  @P3 LDG.E.128.CONSTANT R16, desc[UR8][R28.64] ;  /* 0x000000081c103981 */ /* 0x0004e2000c1e9d00 */
[----:B------:R-:W-:Y:S02]  /*0570*/  IADD3 R9, PT, PT, R20, R9, RZ ;  /* 0x0000000914097210 */ /* 0x000fe40007ffe0ff */
[----:B------:R-:W-:Y:S02]  /*0580*/  ISETP.LT.U32.OR P3, PT, R0, 0x1c, P2 ;  /* 0x0000001c0000780c */ /* 0x000fe40001761470 */
[----:B------:R-:W-:Y:S02]  /*0590*/  CS2R R12, SRZ ;  /* 0x00000000000c7805 */ /* 0x000fe4000001ff00 */
[----:B------:R-:W-:Y:S01]  /*05a0*/  CS2R R10, SRZ ;  /* 0x00000000000a7805 */ /* 0x000fe2000001ff00 */
[----:B------:R-:W4:Y:S01]  /*05b0*/  LDG.E.128.CONSTANT R20, desc[UR8][R26.64+0x15000] ;  /* 0x015000081a147981 */ /* 0x000f22000c1e9d00 */
[----:B--2---:R-:W-:Y:S01]  /*05c0*/  IMAD.WIDE.U32 R28, R9, 0x4, R14 ;  /* 0x00000004091c7825 */ /* 0x004fe200078e000e */
[----:B------:R-:W-:-:S02]  /*05d0*/  CS2R R14, SRZ ;  /* 0x00000000000e7805 */ /* 0x000fc4000001ff00 */
[----:B------:R-:W-:Y:S01]  /*05e0*/  CS2R R8, SRZ ;  /* 0x0000000000087805 */ /* 0x000fe2000001ff00 */
[----:B------:R-:W0:Y:S04]  /*05f0*/  LDGDEPBAR ;  /* 0x00000000000079af */ /* 0x000e280000000000 */
[----:B-1----:R-:W2:Y:S04]  /*0600*/  @P0 LDG.E.128.CONSTANT R4, desc[UR8][R28.64+0x1000] ;  /* 0x001000081c040981 */ /* 0x002ea8000c1e9d00 */
[----:B------:R-:W5:Y:S04]  /*0610*/  @!P3 LDG.E.128.CONSTANT R12, desc[UR8][R26.64+-0x6000] ;  /* 0xffa000081a0cb981 */ /* 0x000f68000c1e9d00 */
[----:B------:R-:W5:Y:S04]  /*0620*/  @!P2 LDG.E.128.CONSTANT R8, desc[UR8][R26.64+0x16000] ;  /* 0x016000081a08a981 */ /* 0x000f68000c1e9d00 */
[----:B---3--:R1:W-:Y:S04]  /*0630*/  STS.128 [R25+0xfc0], R16 ;  /* 0x000fc01019007388 */ /* 0x0083e80000000c00 */
[----:B-1----:R-:W3:Y:S04]  /*0640*/  @P0 LDG.E.128.CONSTANT R16, desc[UR8][R28.64+0x2000] ;  /* 0x002000081c100981 */ /* 0x002ee8000c1e9d00 */
[----:B----4-:R1:W-:Y:S04]  /*0650*/  STS.128 [R25+0x16c0], R20 ;  /* 0x0016c01419007388 */ /* 0x0103e80000000c00 */
[----:B------:R-:W-:Y:S04]  /*0660*/  @!P1 STS.128 [R25+0x1dc0], RZ ;  /* 0x001dc0ff19009388 */ /* 0x000fe80000000c00 */
[----:B--2---:R2:W-:Y:S04]  /*0670*/  @P0 STS.128 [R24+0xc0], R4 ;  /* 0x0000c00418000388 */ /* 0x0045e80000000c00 */
[----:B------:R-:W0:Y:S04]  /*0680*/  LDGDEPBAR ;  /* 0x00000000000079af */ /* 0x000e280000000000 */
[----:B-----5:R-:W-:Y:S04]  /*0690*/  STS.128 [R25+0x1f80], R12 ;  /* 0x001f800c19007388 */ /* 0x020fe80000000c00 */
[----:B------:R4:W-:Y:S04]  /*06a0*/  STS.128 [R25+0x2680], R8 ;  /* 0x0026800819007388 */ /* 0x0009e80000000c00 */
[----:B------:R-:W-:Y:S01]  /*06b0*/  @!P1 STS.128 [R25+0x2d80], RZ ;  /* 0x002d80ff19009388 */ /* 0x000fe20000000c00 */
[----:B-1----:R-:W-:Y:S01]  /*06c0*/  LOP3.LUT R20, R2, 0x3c, RZ, 0xc0, !PT ;  /* 0x0000003c02147812 */ /* 0x002fe200078ec0ff */
[C---:B--2---:R-:W-:Y:S01]  /*06d0*/  IMAD R4, R0.reuse, -0xc, R25 ;  /* 0xfffffff400047824 */ /* 0x044fe200078e0219 */
[----:B----4-:R-:W-:-:S02]  /*06e0*/  SHF.L.U32 R10, R0, 0x6, RZ ;  /* 0x00000006000a7819 */ /* 0x010fc400000006ff */
[----:B------:R-:W-:Y:S02]  /*06f0*/  LOP3.LUT R0, R0, 0xf, RZ, 0xc0, !PT ;  /* 0x0000000f00007812 */ /* 0x000fe400078ec0ff */
[----:B------:R-:W-:-:S04]  /*0700*/  LOP3.LUT R11, R10, 0x1c00, RZ, 0xc0, !PT ;  /* 0x00001c000a0b7812 */ /* 0x000fc800078ec0ff */
[----:B------:R-:W-:Y:S01]  /*0710*/  IADD3 R11, PT, PT, R11, R0, R3 ;  /* 0x000000000b0b7210 */ /* 0x000fe20007ffe003 */
[----:B---3--:R-:W-:Y:S04]  /*0720*/  @P0 STS.128 [R24+0x180], R16 ;  /* 0x0001801018000388 */ /* 0x008fe80000000c00 */
[----:B------:R-:W0:Y:S01]  /*0730*/  LDGDEPBAR ;  /* 0x00000000000079af */ /* 0x000e220000000000 */
[----:B------:R-:W-:-:S04]  /*0740*/  DEPBAR.LE SB0, 0x2 ;  /* 0x000080800000791a */ /* 0x000fc80000000000 */
[----:B------:R-:W-:Y:S06]  /*0750*/  BAR.SYNC.DEFER_BLOCKING 0x0 ;  /* 0x0000000000007b1d */ /* 0x000fec0000010000 */
[----:B------:R-:W-:Y:S04]  /*0760*/  LDS R21, [R4] ;  /* 0x0000000004157984 */ /* 0x000fe80000000800 */
[----:B------:R-:W1:Y:S04]  /*0770*/  LDS R2, [R20+UR4] ;  /* 0x0000000414027984 */ /* 0x000e680008000800 */
[----:B------:R-:W2:Y:S04]  /*0780*/  LDS R12, [R4+0x1c0] ;  /* 0x0001c000040c7984 */ /* 0x000ea80000000800 */
[----:B------:R-:W3:Y:S04]  /*0790*/  LDS R9, [R4+0x380] ;  /* 0x0003800004097984 */ /* 0x000ee80000000800 */
[----:B------:R-:W-:Y:S04]  /*07a0*/  LDS R8, [R20+UR4+0x40] ;  /* 0x0000400414087984 */ /* 0x000fe80008000800 */
[----:B------:R-:W-:Y:S04]  /*07b0*/  LDS R7, [R4+0x540] ;  /* 0x0005400004077984 */ /* 0x000fe80000000800 */
[----:B------:R-:W-:Y:S04]  /*07c0*/  LDS R26, [R20+UR4+0x80] ;  /* 0x00008004141a7984 */ /* 0x000fe80008000800 */
[----:B------:R-:W4:Y:S04]  /*07d0*/  LDS R23, [R4+0x700] ;  /* 0x0007000004177984 */ /* 0x000f280000000800 */
[----:B------:R-:W-:Y:S04]  /*07e0*/  LDS R5, [R4+0x8c0] ;  /* 0x0008c00004057984 */ /* 0x000fe80000000800 */
[----:B------:R-:W5:Y:S04]  /*07f0*/  LDS R17, [R4+0xa80] ;  /* 0x000a800004117984 */ /* 0x000f680000000800 */
[----:B------:R-:W5:Y:S04]  /*0800*/  LDS R19, [R4+0xc40] ;  /* 0x000c400004137984 */ /* 0x000f680000000800 */
[----:B------:R-:W-:Y:S01]  /*0810*/  LDS R13, [R4+0xe00] ;  /* 0x000e0000040d7984 */ /* 0x000fe20000000800 */
[----:B------:R-:W-:-:S04]  /*0820*/  DEPBAR.LE SB0, 0x1 ;  /* 0x000080400000791a */ /* 0x000fc80000000000 */
[----:B------:R-:W-:Y:S06]  /*0830*/  BAR.SYNC.DEFER_BLOCKING 0x0 ;  /* 0x0000000000007b1d */ /* 0x000fec0000010000 */
[----:B------:R-:W-:Y:S04]  /*0840*/  LDS R29, [R4+0xfc0] ;  /* 0x000fc000041d7984 */ /* 0x000fe80000000800 */
[----:B------:R-:W5:Y:S01]  /*0850*/  LDS R6, [R20+UR4+0xc0] ;  /* 0x0000c00414067984 */ /* 0x000f620008000800 */
[----:B-1----:R-:W-:Y:S01]  /*0860*/  FFMA R21, R21, R2, RZ ;  /* 0x0000000215157223 */ /* 0x002fe200000000ff */
[C---:B--2---:R-:W-:Y:S01]  /*0870*/  FFMA R10, R2.reuse, R12, RZ ;  /* 0x0000000c020a7223 */ /* 0x044fe200000000ff */
[C---:B---3--:R-:W-:Y:S01]  /*0880*/  FFMA R0, R2.reuse, R9, RZ ;  /* 0x0000000902007223 */ /* 0x048fe200000000ff */
[----:B----4-:R-:W-:Y:S01]  /*0890*/  FFMA R14, R2, R23, RZ ;  /* 0x00000017020e7223 */ /* 0x010fe200000000ff */
[-C--:B------:R-:W-:Y:S01]  /*08a0*/  FFMA R21, R12, R8.reuse, R21 ;  /* 0x000000080c157223 */ /* 0x080fe20000000015 */
[C---:B------:R-:W-:Y:S01]  /*08b0*/  FFMA R12, R2.reuse, R7, RZ ;  /* 0x00000007020c7223 */ /* 0x040fe200000000ff */
[-C--:B------:R-:W-:Y:S01]  /*08c0*/  FFMA R25, R9, R8.reuse, R10 ;  /* 0x0000000809197223 */ /* 0x080fe2000000000a */
[----:B------:R-:W-:Y:S01]  /*08d0*/  FFMA R0, R7, R8, R0 ;  /* 0x0000000807007223 */ /* 0x000fe20000000000 */
[----:B------:R-:W-:Y:S01]  /*08e0*/  FFMA R10, R9, R26, R21 ;  /* 0x0000001a090a7223 */ /* 0x000fe20000000015 */
[C---:B-----5:R-:W-:Y:S01]  /*08f0*/  FFMA R3, R2.reuse, R17, RZ ;  /* 0x0000001102037223 */ /* 0x060fe200000000ff */
[-C--:B------:R-:W-:Y:S01]  /*0900*/  FFMA R9, R23, R8.reuse, R12 ;  /* 0x0000000817097223 */ /* 0x080fe2000000000c */
[----:B------:R-:W-:Y:S01]  /*0910*/  FFMA R16, R2, R5, RZ ;  /* 0x0000000502107223 */ /* 0x000fe200000000ff */
[----:B------:R-:W-:Y:S01]  /*0920*/  FFMA R21, R5, R8, R14 ;  /* 0x0000000805157223 */ /* 0x000fe2000000000e */
[-C--:B------:R-:W-:Y:S01]  /*0930*/  FFMA R25, R7, R26.reuse, R25 ;  /* 0x0000001a07197223 */ /* 0x080fe20000000019 */
[-C--:B------:R-:W-:Y:S01]  /*0940*/  FFMA R15, R23, R26.reuse, R0 ;  /* 0x0000001a170f7223 */ /* 0x080fe20000000000 */
[----:B------:R-:W-:Y:S01]  /*0950*/  FFMA R14, R5, R26, R9 ;  /* 0x0000001a050e7223 */ /* 0x000fe20000000009 */
[C---:B------:R-:W-:Y:S01]  /*0960*/  FFMA R16, R17.reuse, R8, R16 ;  /* 0x0000000811107223 */ /* 0x040fe20000000010 */
[----:B------:R-:W-:Y:S01]  /*0970*/  FFMA R21, R17, R26, R21 ;  /* 0x0000001a11157223 */ /* 0x000fe20000000015 */
[----:B------:R-:W-:Y:S01]  /*0980*/  FFMA R18, R8, R19, R3 ;  /* 0x0000001308127223 */ /* 0x000fe20000000003 */
[----:B------:R-:W1:Y:S04]  /*0990*/  LDS R27, [R4+0x1180] ;  /* 0x00118000041b7984 */ /* 0x000e680000000800 */
[----:B------:R-:W2:Y:S04]  /*09a0*/  LDS R0, [R20+UR4+0x100] ;  /* 0x0001000414007984 */ /* 0x000ea80008000800 */
[----:B------:R-:W3:Y:S04]  /*09b0*/  LDS R12, [R4+0x1340] ;  /* 0x00134000040c7984 */ /* 0x000ee80000000800 */
[----:B------:R-:W4:Y:S04]  /*09c0*/  LDS R7, [R20+UR4+0x140] ;  /* 0x0001400414077984 */ /* 0x000f280008000800 */
[----:B------:R-:W5:Y:S01]  /*09d0*/  LDS R23, [R4+0x1500] ;  /* 0x0015000004177984 */ /* 0x000f620000000800 */
[----:B------:R-:W-:-:S03]  /*09e0*/  FFMA R22, R29, R6, R10 ;  /* 0x000000061d167223 */ /* 0x000fc6000000000a */
[----:B------:R-:W5:Y:S04]  /*09f0*/  LDS R17, [R4+0x16c0] ;  /* 0x0016c00004117984 */ /* 0x000f680000000800 */
[----:B------:R-:W5:Y:S04]  /*0a00*/  LDS R3, [R4+0x1880] ;  /* 0x0018800004037984 */ /* 0x000f680000000800 */
[----:B------:R-:W5:Y:S04]  /*0a10*/  LDS R5, [R4+0x1a40] ;  /* 0x001a400004057984 */ /* 0x000f680000000800 */
[----:B------:R-:W-:Y:S04]  /*0a20*/  LDS R8, [R4+0x1c00] ;  /* 0x001c000004087984 */ /* 0x000fe80000000800 */
[----:B------:R-:W-:Y:S01]  /*0a30*/  LDS R10, [R4+0x1dc0] ;  /* 0x001dc000040a7984 */ /* 0x000fe20000000800 */
[----:B------:R-:W-:-:S04]  /*0a40*/  DEPBAR.LE SB0, 0x0 ;  /* 0x000080000000791a */ /* 0x000fc80000000000 */
[----:B------:R-:W-:Y:S01]  /*0a50*/  BAR.SYNC.DEFER_BLOCKING 0x0 ;  /* 0x0000000000007b1d */ /* 0x000fe20000010000 */
[----:B-1----:R-:W-:Y:S01]  /*0a60*/  FFMA R25, R6, R27, R25 ;  /* 0x0000001b06197223 */ /* 0x002fe20000000019 */
[----:B--2---:R-:W-:-:S04]  /*0a70*/  FFMA R22, R27, R0, R22 ;  /* 0x000000001b167223 */ /* 0x004fc80000000016 */
[----:B------:R-:W-:Y:S04]  /*0a80*/  LDS R2, [R4+0x1f80] ;  /* 0x001f800004027984 */ /* 0x000fe80000000800 */
[----:B------:R-:W1:Y:S01]  /*0a90*/  LDS R9, [R20+UR4+0x180] ;  /* 0x0001800414097984 */ /* 0x000e620008000800 */
[----:B------:R-:W-:Y:S01]  /*0aa0*/  FFMA R19, R19, R26, R16 ;  /* 0x0000001a13137223 */ /* 0x000fe20000000010 */
[----:B------:R-:W-:Y:S01]  /*0ab0*/  FFMA R26, R26, R13, R18 ;  /* 0x0000000d1a1a7223 */ /* 0x000fe20000000012 */
[----:B---3--:R-:W-:Y:S01]  /*0ac0*/  FFMA R16, R6, R12, R15 ;  /* 0x0000000c06107223 */ /* 0x008fe2000000000f */
[CC--:B------:R-:W-:Y:S01]  /*0ad0*/  FFMA R18, R12.reuse, R0.reuse, R25 ;  /* 0x000000000c127223 */ /* 0x0c0fe20000000019 */
[----:B----4-:R-:W-:Y:S01]  /*0ae0*/  FFMA R15, R12, R7, R22 ;  /* 0x000000070c0f7223 */ /* 0x010fe20000000016 */
[C---:B-----5:R-:W-:Y:S01]  /*0af0*/  FFMA R22, R6.reuse, R23, R14 ;  /* 0x0000001706167223 */ /* 0x060fe2000000000e */
[----:B------:R-:W2:Y:S01]  /*0b00*/  LDS R12, [R4+0x2140] ;  /* 0x00214000040c7984 */ /* 0x000ea20000000800 */
[-C--:B------:R-:W-:Y:S01]  /*0b10*/  FFMA R24, R23, R0.reuse, R16 ;  /* 0x0000000017187223 */ /* 0x080fe20000000010 */
[----:B------:R-:W-:Y:S01]  /*0b20*/  FFMA R28, R6, R17, R21 ;  /* 0x00000011061c7223 */ /* 0x000fe20000000015 */
[C---:B------:R-:W-:Y:S01]  /*0b30*/  FFMA R21, R17.reuse, R0, R22 ;  /* 0x0000000011157223 */ /* 0x040fe20000000016 */
[----:B------:R-:W3:Y:S01]  /*0b40*/  LDS R13, [R20+UR4+0x1c0] ;  /* 0x0001c004140d7984 */ /* 0x000ee20008000800 */
[----:B------:R-:W-:-:S03]  /*0b50*/  FFMA R24, R17, R7, R24 ;  /* 0x0000000711187223 */ /* 0x000fc60000000018 */
[----:B------:R-:W4:Y:S01]  /*0b60*/  LDS R16, [R4+0x2300] ;  /* 0x0023000004107984 */ /* 0x000f220000000800 */
[-C--:B------:R-:W-:Y:S01]  /*0b70*/  FFMA R18, R23, R7.reuse, R18 ;  /* 0x0000000717127223 */ /* 0x080fe20000000012 */
[C---:B------:R-:W-:Y:S01]  /*0b80*/  FFMA R17, R3.reuse, R0, R28 ;  /* 0x0000000003117223 */ /* 0x040fe2000000001c */
[----:B------:R-:W-:Y:S01]  /*0b90*/  FFMA R28, R3, R7, R21 ;  /* 0x00000007031c7223 */ /* 0x000fe20000000015 */
[----:B------:R5:W-:Y:S01]  /*0ba0*/  LDS R14, [R20+UR4+0x200] ;  /* 0x00020004140e7984 */ /* 0x000be20008000800 */
[C---:B------:R-:W-:Y:S01]  /*0bb0*/  FFMA R23, R6.reuse, R5, R26 ;  /* 0x0000000506177223 */ /* 0x040fe2000000001a */
[----:B------:R-:W-:Y:S02]  /*0bc0*/  FFMA R19, R6, R3, R19 ;  /* 0x0000000306137223 */ /* 0x000fe40000000013 */
[----:B------:R-:W4:Y:S04]  /*0bd0*/  LDS R22, [R4+0x24c0] ;  /* 0x0024c00004167984 */ /* 0x000f280000000800 */
[----:B------:R-:W4:Y:S04]  /*0be0*/  LDS R21, [R4+0x2680] ;  /* 0x0026800004157984 */ /* 0x000f280000000800 */
[----:B------:R-:W4:Y:S04]  /*0bf0*/  LDS R26, [R4+0x2840] ;  /* 0x00284000041a7984 */ /* 0x000f280000000800 */
[----:B------:R-:W4:Y:S04]  /*0c00*/  LDS R6, [R4+0x2a00] ;  /* 0x002a000004067984 */ /* 0x000f280000000800 */
[----:B------:R-:W-:Y:S01]  /*0c10*/  LDS R25, [R4+0x2d80] ;  /* 0x002d800004197984 */ /* 0x000fe20000000800 */
[----:B-1----:R-:W-:-:S02]  /*0c20*/  FFMA R27, R2, R9, R15 ;  /* 0x00000009021b7223 */ /* 0x002fc4000000000f */
[----:B------:R-:W1:Y:S01]  /*0c30*/  LDC.64 R2, c[0x0][0x380] ;  /* 0x0000e000ff027b82 */ /* 0x000e620000000a00 */
[----:B------:R4:W4:Y:S01]  /*0c40*/  LDS R15, [R4+0x2bc0] ;  /* 0x002bc000040f7984 */ /* 0x0009220000000800 */
[C---:B------:R-:W-:Y:S01]  /*0c50*/  FFMA R19, R5.reuse, R0, R19 ;  /* 0x0000000005137223 */ /* 0x040fe20000000013 */
[-C--:B-----5:R-:W-:Y:S01]  /*0c60*/  FFMA R20, R5, R7.reuse, R17 ;  /* 0x0000000705147223 */ /* 0x0a0fe20000000011 */
[----:B--2---:R-:W-:Y:S01]  /*0c70*/  FFMA R5, R9, R12, R18 ;  /* 0x0000000c09057223 */ /* 0x004fe20000000012 */
[----:B------:R-:W-:Y:S01]  /*0c80*/  FFMA R0, R0, R8, R23 ;  /* 0x0000000800007223 */ /* 0x000fe20000000017 */
[----:B------:R-:W-:-:S03]  /*0c90*/  FFMA R19, R8, R7, R19 ;  /* 0x0000000708137223 */ /* 0x000fc60000000013 */
[----:B------:R-:W-:Y:S01]  /*0ca0*/  FFMA R7, R7, R10, R0 ;  /* 0x0000000a07077223 */ /* 0x000fe20000000000 */
[----:B---3--:R-:W-:Y:S01]  /*0cb0*/  FFMA R27, R12, R13, R27 ;  /* 0x0000000d0c1b7223 */ /* 0x008fe2000000001b */
[----:B-1----:R-:W-:-:S04]  /*0cc0*/  IMAD.WIDE.U32 R2, R11, 0x4, R2 ;  /* 0x000000040b027825 */ /* 0x002fc800078e0002 */
[-C--:B----4-:R-:W-:Y:S01]  /*0cd0*/  FFMA R11, R16, R13.reuse, R5 ;  /* 0x0000000d100b7223 */ /* 0x090fe20000000005 */
[C---:B------:R-:W-:Y:S01]  /*0ce0*/  FFMA R5, R9.reuse, R16, R24 ;  /* 0x0000001009057223 */ /* 0x040fe20000000018 */
[C---:B------:R-:W-:Y:S02]  /*0cf0*/  FFMA R28, R9.reuse, R22, R28 ;  /* 0x00000016091c7223 */ /* 0x040fe4000000001c */
[C---:B------:R-:W-:Y:S01]  /*0d00*/  FFMA R17, R22.reuse, R14, R11 ;  /* 0x0000000e16117223 */ /* 0x040fe2000000000b */
[----:B------:R-:W-:Y:S01]  /*0d10*/  FFMA R11, R22, R13, R5 ;  /* 0x0000000d160b7223 */ /* 0x000fe20000000005 */
[C---:B------:R-:W-:Y:S01]  /*0d20*/  FFMA R5, R9.reuse, R21, R20 ;  /* 0x0000001509057223 */ /* 0x040fe20000000014 */
[C---:B------:R-:W-:Y:S01]  /*0d30*/  FFMA R19, R9.reuse, R26, R19 ;  /* 0x0000001a09137223 */ /* 0x040fe20000000013 */
[----:B------:R-:W-:Y:S01]  /*0d40*/  FFMA R0, R9, R6, R7 ;  /* 0x0000000609007223 */ /* 0x000fe20000000007 */
[-C--:B------:R-:W-:Y:S01]  /*0d50*/  FFMA R7, R21, R13.reuse, R28 ;  /* 0x0000000d15077223 */ /* 0x080fe2000000001c */
[-C--:B------:R-:W-:Y:S01]  /*0d60*/  FFMA R5, R26, R13.reuse, R5 ;  /* 0x0000000d1a057223 */ /* 0x080fe20000000005 */
[----:B------:R-:W-:Y:S01]  /*0d70*/  FFMA R4, R6, R13, R19 ;  /* 0x0000000d06047223 */ /* 0x000fe20000000013 */
[-C--:B------:R-:W-:Y:S01]  /*0d80*/  FFMA R27, R16, R14.reuse, R27 ;  /* 0x0000000e101b7223 */ /* 0x080fe2000000001b */
[----:B------:R-:W-:Y:S01]  /*0d90*/  FFMA R13, R13, R15, R0 ;  /* 0x0000000f0d0d7223 */ /* 0x000fe20000000000 */
[-C--:B------:R-:W-:Y:S01]  /*0da0*/  FFMA R11, R21, R14.reuse, R11 ;  /* 0x0000000e150b7223 */ /* 0x080fe2000000000b */
[-C--:B------:R-:W-:Y:S01]  /*0db0*/  FFMA R7, R26, R14.reuse, R7 ;  /* 0x0000000e1a077223 */ /* 0x080fe20000000007 */
[-C--:B------:R-:W-:Y:S01]  /*0dc0*/  FFMA R5, R6, R14.reuse, R5 ;  /* 0x0000000e06057223 */ /* 0x080fe20000000005 */
[----:B------:R-:W-:Y:S01]  /*0dd0*/  FFMA R15, R15, R14, R4 ;  /* 0x0000000e0f0f7223 */ /* 0x000fe20000000004 */
[----:B------:R-:W-:Y:S01]  /*0de0*/  FFMA R13, R14, R25, R13 ;  /* 0x000000190e0d7223 */ /* 0x000fe2000000000d */
[----:B------:R-:W-:Y:S04]  /*0df0*/  STG.E desc[UR8][R2.64], R27 ;  /* 0x0000001b02007986 */ /* 0x000fe8000c101908 */
[----:B------:R-:W-:Y:S04]  /*0e00*/  STG.E desc[UR8][R2.64+0x7000], R17 ;  /* 0x0070001102007986 */ /* 0x000fe8000c101908 */
[----:B------:R-:W-:Y:S04]  /*0e10*/  STG.E desc[UR8][R2.64+0xe000], R11 ;  /* 0x00e0000b02007986 */ /* 0x000fe8000c101908 */
[----:B------:R-:W-:Y:S04]  /*0e20*/  STG.E desc[UR8][R2.64+0x15000], R7 ;  /* 0x0150000702007986 */ /* 0x000fe8000c101908 */
[----:B------:R-:W-:Y:S04]  /*0e30*/  STG.E desc[UR8][R2.64+0x1c000], R5 ;  /* 0x01c0000502007986 */ /* 0x000fe8000c101908 */
[----:B------:R-:W-:Y:S04]  /*0e40*/  STG.E desc[UR8][R2.64+0x23000], R15 ;  /* 0x0230000f02007986 */ /* 0x000fe8000c101908 */
[----:B------:R-:W-:Y:S01]  /*0e50*/  STG.E desc[UR8][R2.64+0x2a000], R13 ;  /* 0x02a0000d02007986 */ /* 0x000fe2000c101908 */
[----:B------:R-:W-:Y:S05]  /*0e60*/  EXIT ;  /* 0x000000000000794d */ /* 0x000fea0003800000 */
.L_x_2:
[----:B------:R-:W-:-:S00]  /*0e70*/  BRA `(.L_x_2) ;  /* 0xfffffffc00fc7947 */ /* 0x000fc0000383ffff */
[----:B------:R-:W-:-:S00]  /*0e80*/  NOP ;  /* 0x0000000000007918 */ /* 0x000fc00000000000 */
[----:B------:R-:W-:-:S00]  /*0e90*/  NOP ;  /* 0x0000000000007918 */ /* 0x000fc00000000000 */
[----:B------:R-:W-:-:S00]  /*0ea0*/  NOP ;  /* 0x0000000000007918 */ /* 0x000fc00000000000 */
[----:B------:R-:W-:-:S00]  /*0eb0*/  NOP ;  /* 0x0000000000007918 */ /* 0x000fc00000000000 */
[----:B------:R-:W-:-:S00]  /*0ec0*/  NOP ;  /* 0x0000000000007918 */ /* 0x000fc00000000000 */
[----:B------:R-:W-:-:S00]  /*0ed0*/  NOP ;  /* 0x0000000000007918 */ /* 0x000fc00000000000 */
[----:B------:R-:W-:-:S00]  /*0ee0*/  NOP ;  /* 0x0000000000007918 */ /* 0x000fc00000000000 */
[----:B------:R-:W-:-:S00]  /*0ef0*/  NOP ;  /* 0x0000000000007918 */ /* 0x000fc00000000000 */
.L_x_3:


//--------------------- .nv.shared.main_kernel    --------------------------
	.section	.nv.shared.main_kernel,"aw",@nobits
	.sectionflags	@""
	.align	4
.nv.shared.main_kernel:
	.zero		13696


//--------------------- .nv.shared.reserved.0     --------------------------
	.section	.nv.shared.reserved.0,"aw",@nobits
	.weak		__nv_reservedSMEM_offset_0_alias
	.size		__nv_reservedSMEM_offset_0_alias, 0, 64
	.other		__nv_reservedSMEM_offset_0_alias,@"STO_CUDA_RESERVED_SHARED STV_DEFAULT"
__nv_reservedSMEM_offset_0_alias:
	.zero		0
	.zero		64


//--------------------- .nv.constant0.main_kernel --------------------------
	.section	.nv.constant0.main_kernel,"a",@progbits
	.sectionflags	@""
	.align	4
.nv.constant0.main_kernel:
	.zero		920


//--------------------- SYMBOLS --------------------------

	.type		.nv.reservedSmem.offset0,@object
	.size		.nv.reservedSmem.offset0,0x4
	.type		.nv.reservedSmem.cap,@object
	.size		.nv.reservedSmem.cap,0x4
